	.headerflags	@"EF_CUDA_TEXMODE_UNIFIED EF_CUDA_64BIT_ADDRESS EF_CUDA_ACCELERATORS EF_CUDA_SM90 EF_CUDA_VIRTUAL_SM(EF_CUDA_SM90)"
	.elftype	@"ET_EXEC"


//--------------------- .nv.info                  --------------------------
	.section	.nv.info,"",@"SHT_CUDA_INFO"
	.align	4


	//----- nvinfo : EIATTR_REGCOUNT
	.align		4
        /*0000*/ 	.byte	0x04, 0x2f
        /*0002*/ 	.short	(.L_3 - .L_2)
	.align		4
.L_2:
        /*0004*/ 	.word	index@(triton_poi_fused__native_batch_norm_legit_no_training_relu_40)
        /*0008*/ 	.word	0x00000020


	//----- nvinfo : EIATTR_MIN_STACK_SIZE
	.align		4
.L_3:
        /*000c*/ 	.byte	0x04, 0x12
        /*000e*/ 	.short	(.L_5 - .L_4)
	.align		4
.L_4:
        /*0010*/ 	.word	index@(triton_poi_fused__native_batch_norm_legit_no_training_relu_40)
        /*0014*/ 	.word	0x00000000


	//----- nvinfo : EIATTR_FRAME_SIZE
	.align		4
.L_5:
        /*0018*/ 	.byte	0x04, 0x11
        /*001a*/ 	.short	(.L_7 - .L_6)
	.align		4
.L_6:
        /*001c*/ 	.word	index@(triton_poi_fused__native_batch_norm_legit_no_training_relu_40)
        /*0020*/ 	.word	0x00000000


	//----- nvinfo : EIATTR_MIN_STACK_SIZE
	.align		4
.L_7:
        /*0024*/ 	.byte	0x04, 0x12
        /*0026*/ 	.short	(.L_9 - .L_8)
	.align		4
.L_8:
        /*0028*/ 	.word	index@(triton_poi_fused__native_batch_norm_legit_no_training_relu_40)
        /*002c*/ 	.word	0x00000000
.L_9:


//--------------------- .nv.info.triton_poi_fused__native_batch_norm_legit_no_training_relu_40 --------------------------
	.section	.nv.info.triton_poi_fused__native_batch_norm_legit_no_training_relu_40,"",@"SHT_CUDA_INFO"
	.sectionflags	@""
	.align	4


	//----- nvinfo : EIATTR_CUDA_API_VERSION
	.align		4
        /*0000*/ 	.byte	0x04, 0x37
        /*0002*/ 	.short	(.L_11 - .L_10)
.L_10:
        /*0004*/ 	.word	0x0000007c


	//----- nvinfo : EIATTR_KPARAM_INFO
	.align		4
.L_11:
        /*0008*/ 	.byte	0x04, 0x17
        /*000a*/ 	.short	(.L_13 - .L_12)
.L_12:
        /*000c*/ 	.word	0x00000000
        /*0010*/ 	.short	0x0007
        /*0012*/ 	.short	0x0034
        /*0014*/ 	.byte	0x00, 0xf0, 0x11, 0x00


	//----- nvinfo : EIATTR_KPARAM_INFO
	.align		4
.L_13:
        /*0018*/ 	.byte	0x04, 0x17
        /*001a*/ 	.short	(.L_15 - .L_14)
.L_14:
        /*001c*/ 	.word	0x00000000
        /*0020*/ 	.short	0x0006
        /*0022*/ 	.short	0x0030
        /*0024*/ 	.byte	0x00, 0xf0, 0x11, 0x00


	//----- nvinfo : EIATTR_KPARAM_INFO
	.align		4
.L_15:
        /*0028*/ 	.byte	0x04, 0x17
        /*002a*/ 	.short	(.L_17 - .L_16)
.L_16:
        /*002c*/ 	.word	0x00000000
        /*0030*/ 	.short	0x0005
        /*0032*/ 	.short	0x0028
        /*0034*/ 	.byte	0x00, 0xf4, 0x21, 0x00


	//----- nvinfo : EIATTR_KPARAM_INFO
	.align		4
.L_17:
        /*0038*/ 	.byte	0x04, 0x17
        /*003a*/ 	.short	(.L_19 - .L_18)
.L_18:
        /*003c*/ 	.word	0x00000000
        /*0040*/ 	.short	0x0004
        /*0042*/ 	.short	0x0020
        /*0044*/ 	.byte	0x00, 0xf4, 0x21, 0x00


	//----- nvinfo : EIATTR_KPARAM_INFO
	.align		4
.L_19:
        /*0048*/ 	.byte	0x04, 0x17
        /*004a*/ 	.short	(.L_21 - .L_20)
.L_20:
        /*004c*/ 	.word	0x00000000
        /*0050*/ 	.short	0x0003
        /*0052*/ 	.short	0x0018
        /*0054*/ 	.byte	0x00, 0xf4, 0x21, 0x00


	//----- nvinfo : EIATTR_KPARAM_INFO
	.align		4
.L_21:
        /*0058*/ 	.byte	0x04, 0x17
        /*005a*/ 	.short	(.L_23 - .L_22)
.L_22:
        /*005c*/ 	.word	0x00000000
        /*0060*/ 	.short	0x0002
        /*0062*/ 	.short	0x0010
        /*0064*/ 	.byte	0x00, 0xf4, 0x21, 0x00


	//----- nvinfo : EIATTR_KPARAM_INFO
	.align		4
.L_23:
        /*0068*/ 	.byte	0x04, 0x17
        /*006a*/ 	.short	(.L_25 - .L_24)
.L_24:
        /*006c*/ 	.word	0x00000000
        /*0070*/ 	.short	0x0001
        /*0072*/ 	.short	0x0008
        /*0074*/ 	.byte	0x00, 0xf4, 0x21, 0x00


	//----- nvinfo : EIATTR_KPARAM_INFO
	.align		4
.L_25:
        /*0078*/ 	.byte	0x04, 0x17
        /*007a*/ 	.short	(.L_27 - .L_26)
.L_26:
        /*007c*/ 	.word	0x00000000
        /*0080*/ 	.short	0x0000
        /*0082*/ 	.short	0x0000
        /*0084*/ 	.byte	0x00, 0xf4, 0x21, 0x00


	//----- nvinfo : EIATTR_SPARSE_MMA_MASK
	.align		4
.L_27:
        /*0088*/ 	.byte	0x03, 0x50
        /*008a*/ 	.short	0x0000


	//----- nvinfo : EIATTR_MAXREG_COUNT
	.align		4
        /*008c*/ 	.byte	0x03, 0x1b
        /*008e*/ 	.short	0x00ff


	//----- nvinfo : EIATTR_EXIT_INSTR_OFFSETS
	.align		4
        /*0090*/ 	.byte	0x04, 0x1c
        /*0092*/ 	.short	(.L_29 - .L_28)


	//   ....[0]....
.L_28:
        /*0094*/ 	.word	0x00000ad0


	//   ....[1]....
        /*0098*/ 	.word	0x00000b80


	//----- nvinfo : EIATTR_REQNTID
	.align		4
.L_29:
        /*009c*/ 	.byte	0x04, 0x10
        /*009e*/ 	.short	(.L_31 - .L_30)
.L_30:
        /*00a0*/ 	.word	0x00000080
        /*00a4*/ 	.word	0x00000001
        /*00a8*/ 	.word	0x00000001


	//----- nvinfo : EIATTR_CBANK_PARAM_SIZE
	.align		4
.L_31:
        /*00ac*/ 	.byte	0x03, 0x19
        /*00ae*/ 	.short	0x0038


	//----- nvinfo : EIATTR_PARAM_CBANK
	.align		4
        /*00b0*/ 	.byte	0x04, 0x0a
        /*00b2*/ 	.short	(.L_33 - .L_32)
	.align		4
.L_32:
        /*00b4*/ 	.word	index@(.nv.constant0.triton_poi_fused__native_batch_norm_legit_no_training_relu_40)
        /*00b8*/ 	.short	0x0210
        /*00ba*/ 	.short	0x0038


	//----- nvinfo : EIATTR_SW_WAR
	.align		4
.L_33:
        /*00bc*/ 	.byte	0x04, 0x36
        /*00be*/ 	.short	(.L_35 - .L_34)
.L_34:
        /*00c0*/ 	.word	0x00000008
.L_35:


//--------------------- .nv.callgraph             --------------------------
	.section	.nv.callgraph,"",@"SHT_CUDA_CALLGRAPH"
	.align	4
	.sectionentsize	8
	.align		4
        /*0000*/ 	.word	0x00000000
	.align		4
        /*0004*/ 	.word	0xffffffff
	.align		4
        /*0008*/ 	.word	0x00000000
	.align		4
        /*000c*/ 	.word	0xfffffffe
	.align		4
        /*0010*/ 	.word	0x00000000
	.align		4
        /*0014*/ 	.word	0xfffffffd
	.align		4
        /*0018*/ 	.word	0x00000000
	.align		4
        /*001c*/ 	.word	0xfffffffc


//--------------------- .nv.constant4             --------------------------
	.section	.nv.constant4,"a",@progbits
	.align	8
	.align		8
.nv.constant4:
        /*0000*/ 	.dword	_$_str
	.align		8
        /*0008*/ 	.dword	_$_str_$_2


//--------------------- .text.triton_poi_fused__native_batch_norm_legit_no_training_relu_40 --------------------------
	.section	.text.triton_poi_fused__native_batch_norm_legit_no_training_relu_40,"ax",@progbits
	.sectionflags	@"SHF_BARRIERS=1"
	.align	128
        .global         triton_poi_fused__native_batch_norm_legit_no_training_relu_40
        .type           triton_poi_fused__native_batch_norm_legit_no_training_relu_40,@function
        .size           triton_poi_fused__native_batch_norm_legit_no_training_relu_40,(.L_x_1 - triton_poi_fused__native_batch_norm_legit_no_training_relu_40)
        .other          triton_poi_fused__native_batch_norm_legit_no_training_relu_40,@"STO_CUDA_ENTRY STV_DEFAULT"
triton_poi_fused__native_batch_norm_legit_no_training_relu_40:
.text.triton_poi_fused__native_batch_norm_legit_no_training_relu_40:
[----:B------:R-:W0:Y:S01]  /*0000*/  LDC R1, c[0x0][0x28] ;  /* 0x00000a00ff017b82 */ /* 0x000e220000000800 */
[----:B------:R-:W1:Y:S07]  /*0010*/  S2R R4, SR_TID.X ;  /* 0x0000000000047919 */ /* 0x000e6e0000002100 */
[----:B------:R-:W2:Y:S01]  /*0020*/  LDC.64 R12, c[0x0][0x210] ;  /* 0x00008400ff0c7b82 */ /* 0x000ea20000000a00 */
[----:B------:R-:W-:Y:S01]  /*0030*/  ULDC.64 UR6, c[0x0][0x208] ;  /* 0x0000820000067ab9 */ /* 0x000fe20000000a00 */
[----:B------:R-:W3:Y:S01]  /*0040*/  S2R R5, SR_CTAID.Y ;  /* 0x0000000000057919 */ /* 0x000ee20000002600 */
[----:B------:R-:W4:Y:S05]  /*0050*/  S2R R2, SR_CTAID.X ;  /* 0x0000000000027919 */ /* 0x000f2a0000002500 */
[----:B------:R-:W5:Y:S01]  /*0060*/  S2UR UR5, SR_CgaCtaId ;  /* 0x00000000000579c3 */ /* 0x000f620000008800 */
[----:B------:R-:W-:-:S07]  /*0070*/  UMOV UR4, 0x400 ;  /* 0x0000040000047882 */ /* 0x000fce0000000000 */
[----:B------:R-:W2:Y:S08]  /*0080*/  LDC.64 R16, c[0x0][0x220] ;  /* 0x00008800ff107b82 */ /* 0x000eb00000000a00 */
[----:B------:R-:W5:Y:S01]  /*0090*/  LDC.64 R22, c[0x0][0x230] ;  /* 0x00008c00ff167b82 */ /* 0x000f620000000a00 */
[----:B-1----:R-:W-:Y:S01]  /*00a0*/  IMAD.SHL.U32 R6, R4, 0x4, RZ ;  /* 0x0000000404067824 */ /* 0x002fe200078e00ff */
[----:B------:R-:W-:-:S04]  /*00b0*/  SHF.R.U32.HI R8, RZ, 0x6, R4 ;  /* 0x00000006ff087819 */ /* 0x000fc80000011604 */
[----:B------:R-:W-:Y:S02]  /*00c0*/  LOP3.LUT R0, R6, 0xfc, RZ, 0xc0, !PT ;  /* 0x000000fc06007812 */ /* 0x000fe400078ec0ff */
[----:B------:R-:W-:Y:S02]  /*00d0*/  SGXT.U32 R8, R8, 0x1 ;  /* 0x000000010808781a */ /* 0x000fe40000000000 */
[----:B---3--:R-:W-:-:S04]  /*00e0*/  PRMT R0, R0, 0x6540, R5 ;  /* 0x0000654000007816 */ /* 0x008fc80000000005 */
[----:B------:R-:W-:Y:S02]  /*00f0*/  SHF.R.S32.HI R3, RZ, 0x1f, R0 ;  /* 0x0000001fff037819 */ /* 0x000fe40000011400 */
[----:B------:R-:W-:Y:S02]  /*0100*/  ISETP.GE.AND P0, PT, R0, 0x200, PT ;  /* 0x000002000000780c */ /* 0x000fe40003f06270 */
[----:B------:R-:W-:Y:S01]  /*0110*/  LEA.HI R9, R3, R0, RZ, 0x7 ;  /* 0x0000000003097211 */ /* 0x000fe200078f38ff */
[----:B----4-:R-:W-:-:S04]  /*0120*/  IMAD.SHL.U32 R3, R2, 0x4, RZ ;  /* 0x0000000402037824 */ /* 0x010fc800078e00ff */
[C---:B------:R-:W-:Y:S01]  /*0130*/  IMAD.SHL.U32 R10, R9.reuse, 0x4, RZ ;  /* 0x00000004090a7824 */ /* 0x040fe200078e00ff */
[----:B------:R-:W-:Y:S02]  /*0140*/  LOP3.LUT R9, R9, 0xffffff80, RZ, 0xc0, !PT ;  /* 0xffffff8009097812 */ /* 0x000fe400078ec0ff */
[----:B------:R-:W-:Y:S02]  /*0150*/  LOP3.LUT R7, R3, R8, RZ, 0xfc, !PT ;  /* 0x0000000803077212 */ /* 0x000fe400078efcff */
[----:B------:R-:W-:Y:S02]  /*0160*/  LOP3.LUT R10, R10, 0xfffffe00, RZ, 0xc0, !PT ;  /* 0xfffffe000a0a7812 */ /* 0x000fe400078ec0ff */
[----:B------:R-:W-:Y:S02]  /*0170*/  ISETP.LT.AND P1, PT, R7, 0x4, !P0 ;  /* 0x000000040700780c */ /* 0x000fe40004721270 */
[----:B------:R-:W-:Y:S02]  /*0180*/  IADD3 R14, R10, R0, -R9 ;  /* 0x000000000a0e7210 */ /* 0x000fe40007ffe809 */
[----:B------:R-:W-:-:S02]  /*0190*/  CS2R R8, SRZ ;  /* 0x0000000000087805 */ /* 0x000fc4000001ff00 */
[----:B------:R-:W-:Y:S02]  /*01a0*/  CS2R R10, SRZ ;  /* 0x00000000000a7805 */ /* 0x000fe4000001ff00 */
[C---:B------:R-:W-:Y:S01]  /*01b0*/  LOP3.LUT R0, R7.reuse, 0x2, RZ, 0xfc, !PT ;  /* 0x0000000207007812 */ /* 0x040fe200078efcff */
[----:B------:R-:W-:-:S03]  /*01c0*/  IMAD R19, R7, 0x80, R14 ;  /* 0x0000008007137824 */ /* 0x000fc600078e020e */
[C---:B------:R-:W-:Y:S01]  /*01d0*/  ISETP.LT.AND P0, PT, R0.reuse, 0x4, !P0 ;  /* 0x000000040000780c */ /* 0x040fe20004701270 */
[----:B------:R-:W-:Y:S02]  /*01e0*/  IMAD R21, R0, 0x80, R14 ;  /* 0x0000008000157824 */ /* 0x000fe400078e020e */
[----:B--2---:R-:W-:Y:S01]  /*01f0*/  IMAD.WIDE R18, R19, 0x4, R12 ;  /* 0x0000000413127825 */ /* 0x004fe200078e020c */
[----:B------:R-:W-:-:S03]  /*0200*/  CS2R R14, SRZ ;  /* 0x00000000000e7805 */ /* 0x000fc6000001ff00 */
[----:B------:R-:W-:Y:S01]  /*0210*/  IMAD.WIDE R20, R21, 0x4, R12 ;  /* 0x0000000415147825 */ /* 0x000fe200078e020c */
[----:B------:R1:W2:Y:S01]  /*0220*/  @P1 LDG.E.EL.128 R8, desc[UR6][R18.64] ;  /* 0x0000000612081981 */ /* 0x0002a2000c2e1d00 */
[----:B------:R-:W-:-:S06]  /*0230*/  CS2R R12, SRZ ;  /* 0x00000000000c7805 */ /* 0x000fcc000001ff00 */
[----:B------:R3:W4:Y:S01]  /*0240*/  @P0 LDG.E.EL.128 R12, desc[UR6][R20.64] ;  /* 0x00000006140c0981 */ /* 0x000722000c2e1d00 */
[----:B------:R-:W-:Y:S01]  /*0250*/  SHF.R.U32.HI R7, RZ, 0x2, R4 ;  /* 0x00000002ff077819 */ /* 0x000fe20000011604 */
[----:B-----5:R-:W-:Y:S01]  /*0260*/  UPRMT UR4, UR5, 0x654, UR4 ;  /* 0x0000065405047896 */ /* 0x020fe20008000004 */
[----:B------:R-:W-:Y:S01]  /*0270*/  LOP3.LUT R6, R6, 0x1fc, RZ, 0xc0, !PT ;  /* 0x000001fc06067812 */ /* 0x000fe200078ec0ff */
[----:B------:R-:W-:Y:S01]  /*0280*/  IMAD.SHL.U32 R0, R4, 0x2, RZ ;  /* 0x0000000204007824 */ /* 0x000fe200078e00ff */
[----:B-1----:R-:W-:Y:S02]  /*0290*/  LOP3.LUT R18, R7, 0x10, RZ, 0xc0, !PT ;  /* 0x0000001007127812 */ /* 0x002fe400078ec0ff */
[----:B------:R-:W-:Y:S02]  /*02a0*/  SHF.R.S32.HI R19, RZ, 0x17, R5 ;  /* 0x00000017ff137819 */ /* 0x000fe40000011405 */
[----:B------:R-:W-:Y:S01]  /*02b0*/  LOP3.LUT R26, R0, 0xfe, RZ, 0xc0, !PT ;  /* 0x000000fe001a7812 */ /* 0x000fe200078ec0ff */
[----:B------:R-:W-:Y:S01]  /*02c0*/  VIADD R27, R18, UR4 ;  /* 0x00000004121b7c36 */ /* 0x000fe20008000000 */
[----:B------:R-:W-:-:S02]  /*02d0*/  SGXT R0, R19, 0x1 ;  /* 0x000000011300781a */ /* 0x000fc40000000200 */
[----:B---3--:R-:W-:Y:S02]  /*02e0*/  CS2R R20, SRZ ;  /* 0x0000000000147805 */ /* 0x008fe4000001ff00 */
[----:B------:R-:W-:Y:S01]  /*02f0*/  PRMT R7, R26, 0x6540, R5 ;  /* 0x000065401a077816 */ /* 0x000fe20000000005 */
[----:B------:R-:W-:Y:S01]  /*0300*/  IMAD R27, R6, 0x4, R27 ;  /* 0x00000004061b7824 */ /* 0x000fe200078e021b */
[----:B------:R-:W-:Y:S02]  /*0310*/  LEA R26, R26, UR4, 0x2 ;  /* 0x000000041a1a7c11 */ /* 0x000fe4000f8e10ff */
[----:B------:R-:W-:Y:S02]  /*0320*/  LEA.HI R18, R0, R7, RZ, 0x7 ;  /* 0x0000000700127211 */ /* 0x000fe400078f38ff */
[----:B------:R-:W-:Y:S02]  /*0330*/  ISETP.GE.AND P0, PT, R7, 0x200, PT ;  /* 0x000002000700780c */ /* 0x000fe40003f06270 */
[----:B------:R-:W-:-:S05]  /*0340*/  LOP3.LUT R18, R18, 0xffffff80, RZ, 0xc0, !PT ;  /* 0xffffff8012127812 */ /* 0x000fca00078ec0ff */
[----:B------:R-:W-:-:S04]  /*0350*/  IMAD.IADD R7, R7, 0x1, -R18 ;  /* 0x0000000107077824 */ /* 0x000fc800078e0a12 */
[----:B0-----:R-:W-:Y:S01]  /*0360*/  IMAD.WIDE R28, R7, 0x4, R16 ;  /* 0x00000004071c7825 */ /* 0x001fe200078e0210 */
[----:B------:R-:W-:-:S03]  /*0370*/  CS2R R24, SRZ ;  /* 0x0000000000187805 */ /* 0x000fc6000001ff00 */
[C---:B------:R-:W-:Y:S01]  /*0380*/  IMAD.WIDE R22, R7.reuse, 0x4, R22 ;  /* 0x0000000407167825 */ /* 0x040fe200078e0216 */
[----:B--2---:R0:W-:Y:S01]  /*0390*/  STS.128 [R27], R8 ;  /* 0x000000081b007388 */ /* 0x0041e20000000c00 */
[----:B------:R-:W-:Y:S08]  /*03a0*/  BAR.SYNC.DEFER_BLOCKING 0x0 ;  /* 0x0000000000007b1d */ /* 0x000ff00000010000 */
[----:B0-----:R-:W0:Y:S08]  /*03b0*/  LDC.64 R8, c[0x0][0x218] ;  /* 0x00008600ff087b82 */ /* 0x001e300000000a00 */
[----:B------:R-:W1:Y:S01]  /*03c0*/  LDC.64 R10, c[0x0][0x228] ;  /* 0x00008a00ff0a7b82 */ /* 0x000e620000000a00 */
[----:B------:R-:W2:Y:S04]  /*03d0*/  LDS.64 R16, [R26] ;  /* 0x000000001a107984 */ /* 0x000ea80000000a00 */
[----:B------:R-:W3:Y:S03]  /*03e0*/  LDS.64 R18, [R26+0x410] ;  /* 0x000410001a127984 */ /* 0x000ee60000000a00 */
[----:B------:R-:W-:Y:S06]  /*03f0*/  BAR.SYNC.DEFER_BLOCKING 0x0 ;  /* 0x0000000000007b1d */ /* 0x000fec0000010000 */
[----:B----4-:R4:W-:Y:S02]  /*0400*/  STS.128 [R27], R12 ;  /* 0x0000000c1b007388 */ /* 0x0109e40000000c00 */
[----:B------:R-:W-:Y:S06]  /*0410*/  BAR.SYNC.DEFER_BLOCKING 0x0 ;  /* 0x0000000000007b1d */ /* 0x000fec0000010000 */
[----:B------:R0:W5:Y:S01]  /*0420*/  @!P0 LDG.E.EL.64 R20, desc[UR6][R28.64] ;  /* 0x000000061c148981 */ /* 0x000162000c2e1b00 */
[----:B----4-:R-:W-:Y:S01]  /*0430*/  CS2R R12, SRZ ;  /* 0x00000000000c7805 */ /* 0x010fe2000001ff00 */
[----:B-1----:R-:W-:-:S02]  /*0440*/  IMAD.WIDE R10, R7, 0x4, R10 ;  /* 0x00000004070a7825 */ /* 0x002fc400078e020a */
[----:B------:R-:W1:Y:S04]  /*0450*/  LDS.64 R14, [R26] ;  /* 0x000000001a0e7984 */ /* 0x000e680000000a00 */
[----:B------:R4:W2:Y:S01]  /*0460*/  @!P0 LDG.E.EL.64 R12, desc[UR6][R22.64] ;  /* 0x00000006160c8981 */ /* 0x0008a2000c2e1b00 */
[----:B0-----:R-:W-:Y:S01]  /*0470*/  IMAD.WIDE R28, R7, 0x4, R8 ;  /* 0x00000004071c7825 */ /* 0x001fe200078e0208 */
[----:B------:R-:W-:-:S04]  /*0480*/  CS2R R8, SRZ ;  /* 0x0000000000087805 */ /* 0x000fc8000001ff00 */
[----:B------:R0:W2:Y:S04]  /*0490*/  @!P0 LDG.E.EL.64 R24, desc[UR6][R28.64] ;  /* 0x000000061c188981 */ /* 0x0000a8000c2e1b00 */
[----:B------:R0:W2:Y:S01]  /*04a0*/  @!P0 LDG.E.EL.64 R8, desc[UR6][R10.64] ;  /* 0x000000060a088981 */ /* 0x0000a2000c2e1b00 */
[----:B----4-:R-:W-:Y:S02]  /*04b0*/  IMAD.MOV.U32 R22, RZ, RZ, 0x3e800000 ;  /* 0x3e800000ff167424 */ /* 0x010fe400078e00ff */
[----:B-----5:R-:W-:Y:S01]  /*04c0*/  FADD R27, R21, 9.9999997473787516356e-06 ;  /* 0x3727c5ac151b7421 */ /* 0x020fe20000000000 */
[----:B------:R-:W-:Y:S02]  /*04d0*/  FADD R7, R20, 9.9999997473787516356e-06 ;  /* 0x3727c5ac14077421 */ /* 0x000fe40000000000 */
[----:B------:R4:W5:Y:S01]  /*04e0*/  LDS.64 R20, [R26+0x410] ;  /* 0x000410001a147984 */ /* 0x0009620000000a00 */
[----:B0-----:R-:W0:Y:S08]  /*04f0*/  MUFU.SQRT R28, R27 ;  /* 0x0000001b001c7308 */ /* 0x001e300000002000 */
[----:B------:R-:W1:Y:S01]  /*0500*/  MUFU.SQRT R23, R7 ;  /* 0x0000000700177308 */ /* 0x000e620000002000 */
[----:B0-----:R-:W-:-:S02]  /*0510*/  FSETP.GT.AND P1, PT, R28, 8.50705917302346158658e+37, PT ;  /* 0x7e8000001c00780b */ /* 0x001fc40003f24000 */
[----:B------:R-:W-:Y:S02]  /*0520*/  FSETP.GEU.AND P3, PT, R28, 1.175494350822287508e-38, PT ;  /* 0x008000001c00780b */ /* 0x000fe40003f6e000 */
[C---:B-1----:R-:W-:Y:S02]  /*0530*/  FSETP.GT.AND P0, PT, R23.reuse, 8.50705917302346158658e+37, PT ;  /* 0x7e8000001700780b */ /* 0x042fe40003f04000 */
[----:B------:R-:W-:-:S07]  /*0540*/  FSETP.GEU.AND P2, PT, R23, 1.175494350822287508e-38, PT ;  /* 0x008000001700780b */ /* 0x000fce0003f4e000 */
[----:B------:R-:W-:-:S04]  /*0550*/  @P1 FMUL R28, R28, 0.25 ;  /* 0x3e8000001c1c1820 */ /* 0x000fc80000400000 */
[----:B------:R-:W-:Y:S01]  /*0560*/  @!P3 FMUL R28, R28, 16777216 ;  /* 0x4b8000001c1cb820 */ /* 0x000fe20000400000 */
[----:B------:R-:W-:-:S03]  /*0570*/  @P0 FMUL R23, R23, 0.25 ;  /* 0x3e80000017170820 */ /* 0x000fc60000400000 */
[----:B------:R-:W0:Y:S01]  /*0580*/  MUFU.RCP R11, R28 ;  /* 0x0000001c000b7308 */ /* 0x000e220000001000 */
[----:B------:R-:W-:Y:S01]  /*0590*/  @!P2 FMUL R23, R23, 16777216 ;  /* 0x4b8000001717a820 */ /* 0x000fe20000400000 */
[----:B------:R-:W-:-:S06]  /*05a0*/  FSEL R7, R22, 1, P0 ;  /* 0x3f80000016077808 */ /* 0x000fcc0000000000 */
[----:B------:R1:W3:Y:S01]  /*05b0*/  MUFU.RCP R10, R23 ;  /* 0x00000017000a7308 */ /* 0x0002e20000001000 */
[----:B------:R-:W-:Y:S01]  /*05c0*/  IMAD.SHL.U32 R27, R4, 0x8, RZ ;  /* 0x00000008041b7824 */ /* 0x000fe200078e00ff */
[----:B------:R-:W-:Y:S01]  /*05d0*/  FSEL R22, R22, 1, P1 ;  /* 0x3f80000016167808 */ /* 0x000fe20000800000 */
[----:B------:R-:W-:-:S03]  /*05e0*/  @!P2 FMUL R7, R7, 16777216 ;  /* 0x4b8000000707a820 */ /* 0x000fc60000400000 */
[----:B------:R-:W-:Y:S01]  /*05f0*/  LOP3.LUT R27, R27, 0x3f8, RZ, 0xc0, !PT ;  /* 0x000003f81b1b7812 */ /* 0x000fe200078ec0ff */
[----:B------:R-:W-:Y:S01]  /*0600*/  @!P3 FMUL R22, R22, 16777216 ;  /* 0x4b8000001616b820 */ /* 0x000fe20000400000 */
[----:B-1----:R-:W-:Y:S02]  /*0610*/  VIADD R23, R6, UR4 ;  /* 0x0000000406177c36 */ /* 0x002fe40008000000 */
[----:B--2---:R-:W-:Y:S01]  /*0620*/  FADD R17, R17, -R25 ;  /* 0x8000001911117221 */ /* 0x004fe20000000000 */
[----:B0-----:R-:W-:Y:S01]  /*0630*/  FMUL R22, R11, R22 ;  /* 0x000000160b167220 */ /* 0x001fe20000400000 */
[C---:B----4-:R-:W-:Y:S02]  /*0640*/  VIADD R26, R27.reuse, UR4 ;  /* 0x000000041b1a7c36 */ /* 0x050fe40008000000 */
[--C-:B------:R-:W-:Y:S01]  /*0650*/  FADD R11, R16, -R24.reuse ;  /* 0x80000018100b7221 */ /* 0x100fe20000000000 */
[----:B------:R-:W-:Y:S02]  /*0660*/  IMAD R6, R6, 0x4, R23 ;  /* 0x0000000406067824 */ /* 0x000fe400078e0217 */
[----:B---3--:R-:W-:Y:S01]  /*0670*/  FMUL R10, R10, R7 ;  /* 0x000000070a0a7220 */ /* 0x008fe20000400000 */
[----:B------:R-:W-:Y:S01]  /*0680*/  FADD R23, R18, -R24 ;  /* 0x8000001812177221 */ /* 0x000fe20000000000 */
[----:B------:R-:W-:-:S02]  /*0690*/  IMAD R7, R27, 0x4, R26 ;  /* 0x000000041b077824 */ /* 0x000fc400078e021a */
[--C-:B------:R-:W-:Y:S01]  /*06a0*/  FADD R19, R19, -R25.reuse ;  /* 0x8000001913137221 */ /* 0x100fe20000000000 */
[--C-:B------:R-:W-:Y:S01]  /*06b0*/  FADD R15, R15, -R25.reuse ;  /* 0x800000190f0f7221 */ /* 0x100fe20000000000 */
[----:B------:R-:W-:Y:S01]  /*06c0*/  FMUL R18, R22, R17 ;  /* 0x0000001116127220 */ /* 0x000fe20000400000 */
[C---:B------:R-:W-:Y:S01]  /*06d0*/  FMUL R11, R10.reuse, R11 ;  /* 0x0000000b0a0b7220 */ /* 0x040fe20000400000 */
[----:B------:R-:W-:Y:S01]  /*06e0*/  FMUL R23, R10, R23 ;  /* 0x000000170a177220 */ /* 0x000fe20000400000 */
[--C-:B------:R-:W-:Y:S01]  /*06f0*/  FADD R27, R14, -R24.reuse ;  /* 0x800000180e1b7221 */ /* 0x100fe20000000000 */
[----:B-----5:R-:W-:Y:S01]  /*0700*/  FADD R29, R20, -R24 ;  /* 0x80000018141d7221 */ /* 0x020fe20000000000 */
[----:B------:R-:W-:Y:S01]  /*0710*/  FADD R21, R21, -R25 ;  /* 0x8000001915157221 */ /* 0x000fe20000000000 */
[C---:B------:R-:W-:Y:S01]  /*0720*/  FMUL R14, R22.reuse, R19 ;  /* 0x00000013160e7220 */ /* 0x040fe20000400000 */
[----:B------:R-:W-:Y:S01]  /*0730*/  FMUL R16, R22, R15 ;  /* 0x0000000f16107220 */ /* 0x000fe20000400000 */
[-CC-:B------:R-:W-:Y:S01]  /*0740*/  FFMA R11, R11, R8.reuse, R12.reuse ;  /* 0x000000080b0b7223 */ /* 0x180fe2000000000c */
[--C-:B------:R-:W-:Y:S01]  /*0750*/  FFMA R18, R18, R9, R13.reuse ;  /* 0x0000000912127223 */ /* 0x100fe2000000000d */
[-CC-:B------:R-:W-:Y:S01]  /*0760*/  FFMA R23, R23, R8.reuse, R12.reuse ;  /* 0x0000000817177223 */ /* 0x180fe2000000000c */
[----:B------:R-:W-:Y:S01]  /*0770*/  FMUL R22, R22, R21 ;  /* 0x0000001516167220 */ /* 0x000fe20000400000 */
[C---:B------:R-:W-:Y:S01]  /*0780*/  FMUL R27, R10.reuse, R27 ;  /* 0x0000001b0a1b7220 */ /* 0x040fe20000400000 */
[----:B------:R-:W-:Y:S01]  /*0790*/  FMUL R29, R10, R29 ;  /* 0x0000001d0a1d7220 */ /* 0x000fe20000400000 */
[-CC-:B------:R-:W-:Y:S01]  /*07a0*/  FFMA R14, R14, R9.reuse, R13.reuse ;  /* 0x000000090e0e7223 */ /* 0x180fe2000000000d */
[----:B------:R-:W-:Y:S01]  /*07b0*/  FSETP.GEU.AND P2, PT, R11, RZ, PT ;  /* 0x000000ff0b00720b */ /* 0x000fe20003f4e000 */
[-CC-:B------:R-:W-:Y:S01]  /*07c0*/  FFMA R27, R27, R8.reuse, R12.reuse ;  /* 0x000000081b1b7223 */ /* 0x180fe2000000000c */
[----:B------:R-:W-:Y:S01]  /*07d0*/  FFMA R29, R29, R8, R12 ;  /* 0x000000081d1d7223 */ /* 0x000fe2000000000c */
[----:B------:R-:W-:Y:S01]  /*07e0*/  FSETP.GEU.AND P1, PT, R18, RZ, PT ;  /* 0x000000ff1200720b */ /* 0x000fe20003f2e000 */
[-CC-:B------:R-:W-:Y:S01]  /*07f0*/  FFMA R16, R16, R9.reuse, R13.reuse ;  /* 0x0000000910107223 */ /* 0x180fe2000000000d */
[----:B------:R-:W-:Y:S01]  /*0800*/  BAR.SYNC.DEFER_BLOCKING 0x0 ;  /* 0x0000000000007b1d */ /* 0x000fe20000010000 */
[----:B------:R-:W-:Y:S01]  /*0810*/  FSETP.GEU.AND P0, PT, R23, RZ, PT ;  /* 0x000000ff1700720b */ /* 0x000fe20003f0e000 */
[----:B------:R-:W-:Y:S01]  /*0820*/  FFMA R22, R22, R9, R13 ;  /* 0x0000000916167223 */ /* 0x000fe2000000000d */
[----:B------:R-:W-:-:S02]  /*0830*/  FSEL R8, R11, RZ, P2 ;  /* 0x000000ff0b087208 */ /* 0x000fc40001000000 */
[----:B------:R-:W-:Y:S02]  /*0840*/  FSEL R18, R18, RZ, P1 ;  /* 0x000000ff12127208 */ /* 0x000fe40000800000 */
[----:B------:R-:W-:Y:S02]  /*0850*/  FSEL R10, R23, RZ, P0 ;  /* 0x000000ff170a7208 */ /* 0x000fe40000000000 */
[----:B------:R-:W-:Y:S02]  /*0860*/  FSETP.GEU.AND P4, PT, R14, RZ, PT ;  /* 0x000000ff0e00720b */ /* 0x000fe40003f8e000 */
[----:B------:R-:W-:Y:S02]  /*0870*/  FSETP.GEU.AND P3, PT, R27, RZ, PT ;  /* 0x000000ff1b00720b */ /* 0x000fe40003f6e000 */
[----:B------:R-:W-:Y:S02]  /*0880*/  FSETP.GEU.AND P2, PT, R16, RZ, PT ;  /* 0x000000ff1000720b */ /* 0x000fe40003f4e000 */
[----:B------:R-:W-:-:S02]  /*0890*/  FSETP.GEU.AND P1, PT, R29, RZ, PT ;  /* 0x000000ff1d00720b */ /* 0x000fc40003f2e000 */
[----:B------:R-:W-:Y:S02]  /*08a0*/  FSETP.GEU.AND P0, PT, R22, RZ, PT ;  /* 0x000000ff1600720b */ /* 0x000fe40003f0e000 */
[----:B------:R-:W-:Y:S02]  /*08b0*/  FSEL R14, R14, RZ, P4 ;  /* 0x000000ff0e0e7208 */ /* 0x000fe40002000000 */
[----:B------:R-:W-:Y:S02]  /*08c0*/  FSEL R12, R27, RZ, P3 ;  /* 0x000000ff1b0c7208 */ /* 0x000fe40001800000 */
[----:B------:R-:W-:Y:S02]  /*08d0*/  FSEL R20, R29, RZ, P1 ;  /* 0x000000ff1d147208 */ /* 0x000fe40000800000 */
[----:B------:R-:W-:Y:S02]  /*08e0*/  FSEL R16, R16, RZ, P2 ;  /* 0x000000ff10107208 */ /* 0x000fe40001000000 */
[----:B------:R-:W-:Y:S01]  /*08f0*/  FSEL R22, R22, RZ, P0 ;  /* 0x000000ff16167208 */ /* 0x000fe20000000000 */
[----:B------:R-:W-:Y:S04]  /*0900*/  STS [R7], R8 ;  /* 0x0000000807007388 */ /* 0x000fe80000000800 */
[----:B------:R-:W-:Y:S04]  /*0910*/  STS [R7+0x14], R18 ;  /* 0x0000141207007388 */ /* 0x000fe80000000800 */
[----:B------:R-:W-:Y:S04]  /*0920*/  STS [R7+0x4], R10 ;  /* 0x0000040a07007388 */ /* 0x000fe80000000800 */
[----:B------:R-:W-:Y:S04]  /*0930*/  STS [R7+0x18], R14 ;  /* 0x0000180e07007388 */ /* 0x000fe80000000800 */
[----:B------:R0:W-:Y:S04]  /*0940*/  STS [R7+0x8], R12 ;  /* 0x0000080c07007388 */ /* 0x0001e80000000800 */
[----:B------:R-:W-:Y:S04]  /*0950*/  STS [R7+0xc], R20 ;  /* 0x00000c1407007388 */ /* 0x000fe80000000800 */
[----:B------:R-:W-:Y:S04]  /*0960*/  STS [R7+0x1c], R16 ;  /* 0x00001c1007007388 */ /* 0x000fe80000000800 */
[----:B------:R1:W-:Y:S01]  /*0970*/  STS [R7+0x20], R22 ;  /* 0x0000201607007388 */ /* 0x0003e20000000800 */
[----:B------:R-:W-:Y:S01]  /*0980*/  BAR.SYNC.DEFER_BLOCKING 0x0 ;  /* 0x0000000000007b1d */ /* 0x000fe20000010000 */
[----:B------:R-:W-:-:S04]  /*0990*/  LOP3.LUT R4, R4, 0x7f, RZ, 0xc0, !PT ;  /* 0x0000007f04047812 */ /* 0x000fc800078ec0ff */
[----:B------:R-:W-:-:S03]  /*09a0*/  PRMT R13, R4, 0x6540, R5 ;  /* 0x00006540040d7816 */ /* 0x000fc60000000005 */
[----:B------:R-:W2:Y:S01]  /*09b0*/  LDC.64 R4, c[0x0][0x238] ;  /* 0x00008e00ff047b82 */ /* 0x000ea20000000a00 */
[----:B0-----:R-:W-:Y:S01]  /*09c0*/  SHF.R.S32.HI R12, RZ, 0x1f, R13 ;  /* 0x0000001fff0c7819 */ /* 0x001fe2000001140d */
[----:B------:R-:W-:Y:S04]  /*09d0*/  LDS R8, [R6] ;  /* 0x0000000006087984 */ /* 0x000fe80000000800 */
[----:B------:R-:W-:Y:S04]  /*09e0*/  LDS R9, [R6+0x4] ;  /* 0x0000040006097984 */ /* 0x000fe80000000800 */
[----:B------:R-:W-:Y:S04]  /*09f0*/  LDS R10, [R6+0x8] ;  /* 0x00000800060a7984 */ /* 0x000fe80000000800 */
[----:B------:R-:W0:Y:S01]  /*0a00*/  LDS R11, [R6+0xc] ;  /* 0x00000c00060b7984 */ /* 0x000e220000000800 */
[----:B------:R-:W-:-:S02]  /*0a10*/  LEA.HI R12, R12, R13, RZ, 0x7 ;  /* 0x0000000d0c0c7211 */ /* 0x000fc400078f38ff */
[----:B------:R-:W-:Y:S02]  /*0a20*/  ISETP.GE.AND P0, PT, R3, 0x4, PT ;  /* 0x000000040300780c */ /* 0x000fe40003f06270 */
[C---:B-1----:R-:W-:Y:S01]  /*0a30*/  LOP3.LUT R7, R12.reuse, 0x3fffff80, RZ, 0xc0, !PT ;  /* 0x3fffff800c077812 */ /* 0x042fe200078ec0ff */
[----:B------:R-:W-:Y:S01]  /*0a40*/  IMAD.SHL.U32 R12, R12, 0x10, RZ ;  /* 0x000000100c0c7824 */ /* 0x000fe200078e00ff */
[C---:B------:R-:W-:Y:S02]  /*0a50*/  ISETP.LT.AND P1, PT, R13.reuse, 0x200, !P0 ;  /* 0x000002000d00780c */ /* 0x040fe40004721270 */
[----:B------:R-:W-:Y:S02]  /*0a60*/  IADD3 R7, R2, R13, -R7 ;  /* 0x0000000d02077210 */ /* 0x000fe40007ffe807 */
[----:B------:R-:W-:Y:S02]  /*0a70*/  LOP3.LUT R13, R13, 0x80, RZ, 0xfc, !PT ;  /* 0x000000800d0d7812 */ /* 0x000fe400078efcff */
[----:B------:R-:W-:-:S02]  /*0a80*/  LOP3.LUT R12, R12, 0xfffff800, RZ, 0xc0, !PT ;  /* 0xfffff8000c0c7812 */ /* 0x000fc400078ec0ff */
[----:B------:R-:W-:-:S03]  /*0a90*/  ISETP.LT.AND P0, PT, R13, 0x200, !P0 ;  /* 0x000002000d00780c */ /* 0x000fc60004701270 */
[----:B------:R-:W-:-:S04]  /*0aa0*/  IMAD R3, R7, 0x4, R12 ;  /* 0x0000000407037824 */ /* 0x000fc800078e020c */
[----:B--2---:R-:W-:-:S05]  /*0ab0*/  IMAD.WIDE R2, R3, 0x4, R4 ;  /* 0x0000000403027825 */ /* 0x004fca00078e0204 */
[----:B0-----:R0:W-:Y:S02]  /*0ac0*/  @P1 STG.E.128 desc[UR6][R2.64], R8 ;  /* 0x0000000802001986 */ /* 0x0011e4000c101d06 */
[----:B0-----:R-:W-:Y:S05]  /*0ad0*/  @!P0 EXIT ;  /* 0x000000000000894d */ /* 0x001fea0003800000 */
[----:B0-----:R-:W-:Y:S01]  /*0ae0*/  LDS R8, [R6+0xa00] ;  /* 0x000a000006087984 */ /* 0x001fe20000000800 */
[----:B------:R-:W-:-:S03]  /*0af0*/  LEA.HI R0, R0, R13, RZ, 0x7 ;  /* 0x0000000d00007211 */ /* 0x000fc600078f38ff */
[----:B------:R-:W-:Y:S02]  /*0b00*/  LDS R9, [R6+0xa04] ;  /* 0x000a040006097984 */ /* 0x000fe40000000800 */
[----:B------:R-:W-:Y:S02]  /*0b10*/  IMAD.SHL.U32 R0, R0, 0x10, RZ ;  /* 0x0000001000007824 */ /* 0x000fe400078e00ff */
[----:B------:R-:W-:Y:S03]  /*0b20*/  LDS R10, [R6+0xa08] ;  /* 0x000a0800060a7984 */ /* 0x000fe60000000800 */
[----:B------:R-:W-:Y:S01]  /*0b30*/  LOP3.LUT R0, R0, 0xfffff800, RZ, 0xc0, !PT ;  /* 0xfffff80000007812 */ /* 0x000fe200078ec0ff */
[----:B------:R-:W0:Y:S04]  /*0b40*/  LDS R11, [R6+0xa0c] ;  /* 0x000a0c00060b7984 */ /* 0x000e280000000800 */
[----:B------:R-:W-:-:S04]  /*0b50*/  IMAD R7, R7, 0x4, R0 ;  /* 0x0000000407077824 */ /* 0x000fc800078e0200 */
[----:B------:R-:W-:-:S05]  /*0b60*/  IMAD.WIDE R4, R7, 0x4, R4 ;  /* 0x0000000407047825 */ /* 0x000fca00078e0204 */
[----:B0-----:R-:W-:Y:S01]  /*0b70*/  STG.E.128 desc[UR6][R4.64], R8 ;  /* 0x0000000804007986 */ /* 0x001fe2000c101d06 */
[----:B------:R-:W-:Y:S05]  /*0b80*/  EXIT ;  /* 0x000000000000794d */ /* 0x000fea0003800000 */
.L_x_0:
[----:B------:R-:W-:-:S00]  /*0b90*/  BRA `(.L_x_0) ;  /* 0xfffffffc00fc7947 */ /* 0x000fc0000383ffff */
[----:B------:R-:W-:-:S00]  /*0ba0*/  NOP ;  /* 0x0000000000007918 */ /* 0x000fc00000000000 */
        /* <DEDUP_REMOVED lines=13> */
.L_x_1:


//--------------------- .nv.global.init           --------------------------
	.section	.nv.global.init,"aw",@progbits
.nv.global.init:
	.type		_$_str,@object
	.size		_$_str,(_$_str_$_2 - _$_str)
_$_str:
        /*0000*/ 	.byte	0x5f, 0x5f, 0x43, 0x55, 0x44, 0x41, 0x5f, 0x46, 0x54, 0x5a, 0x00
	.type		_$_str_$_2,@object
	.size		_$_str_$_2,(.L_1 - _$_str_$_2)
_$_str_$_2:
        /*000b*/ 	.byte	0x5f, 0x5f, 0x43, 0x55, 0x44, 0x41, 0x5f, 0x50, 0x52, 0x45, 0x43, 0x5f, 0x53, 0x51, 0x52, 0x54
        /*001b*/ 	.byte	0x00
.L_1:


//--------------------- .nv.shared.triton_poi_fused__native_batch_norm_legit_no_training_relu_40 --------------------------
	.section	.nv.shared.triton_poi_fused__native_batch_norm_legit_no_training_relu_40,"aw",@nobits
	.sectionflags	@""
	.align	16
	.zero		1024


//--------------------- .nv.constant0.triton_poi_fused__native_batch_norm_legit_no_training_relu_40 --------------------------
	.section	.nv.constant0.triton_poi_fused__native_batch_norm_legit_no_training_relu_40,"a",@progbits
	.sectionflags	@""
	.align	4
.nv.constant0.triton_poi_fused__native_batch_norm_legit_no_training_relu_40:
	.zero		584
